	.headerflags	@"EF_CUDA_TEXMODE_UNIFIED EF_CUDA_64BIT_ADDRESS EF_CUDA_ACCELERATORS EF_CUDA_SM90 EF_CUDA_VIRTUAL_SM(EF_CUDA_SM90)"
	.elftype	@"ET_EXEC"


//--------------------- .nv.info                  --------------------------
	.section	.nv.info,"",@"SHT_CUDA_INFO"
	.align	4


	//----- nvinfo : EIATTR_REGCOUNT
	.align		4
        /*0000*/ 	.byte	0x04, 0x2f
        /*0002*/ 	.short	(.L_1 - .L_0)
	.align		4
.L_0:
        /*0004*/ 	.word	index@(triton_poi_fused_add_gt_leaky_relu_mul_where_0)
        /*0008*/ 	.word	0x00000014


	//----- nvinfo : EIATTR_MIN_STACK_SIZE
	.align		4
.L_1:
        /*000c*/ 	.byte	0x04, 0x12
        /*000e*/ 	.short	(.L_3 - .L_2)
	.align		4
.L_2:
        /*0010*/ 	.word	index@(triton_poi_fused_add_gt_leaky_relu_mul_where_0)
        /*0014*/ 	.word	0x00000000


	//----- nvinfo : EIATTR_FRAME_SIZE
	.align		4
.L_3:
        /*0018*/ 	.byte	0x04, 0x11
        /*001a*/ 	.short	(.L_5 - .L_4)
	.align		4
.L_4:
        /*001c*/ 	.word	index@(triton_poi_fused_add_gt_leaky_relu_mul_where_0)
        /*0020*/ 	.word	0x00000000


	//----- nvinfo : EIATTR_MIN_STACK_SIZE
	.align		4
.L_5:
        /*0024*/ 	.byte	0x04, 0x12
        /*0026*/ 	.short	(.L_7 - .L_6)
	.align		4
.L_6:
        /*0028*/ 	.word	index@(triton_poi_fused_add_gt_leaky_relu_mul_where_0)
        /*002c*/ 	.word	0x00000000
.L_7:


//--------------------- .nv.info.triton_poi_fused_add_gt_leaky_relu_mul_where_0 --------------------------
	.section	.nv.info.triton_poi_fused_add_gt_leaky_relu_mul_where_0,"",@"SHT_CUDA_INFO"
	.sectionflags	@""
	.align	4


	//----- nvinfo : EIATTR_CUDA_API_VERSION
	.align		4
        /*0000*/ 	.byte	0x04, 0x37
        /*0002*/ 	.short	(.L_9 - .L_8)
.L_8:
        /*0004*/ 	.word	0x0000007c


	//----- nvinfo : EIATTR_KPARAM_INFO
	.align		4
.L_9:
        /*0008*/ 	.byte	0x04, 0x17
        /*000a*/ 	.short	(.L_11 - .L_10)
.L_10:
        /*000c*/ 	.word	0x00000000
        /*0010*/ 	.short	0x0007
        /*0012*/ 	.short	0x0038
        /*0014*/ 	.byte	0x00, 0xf0, 0x11, 0x00


	//----- nvinfo : EIATTR_KPARAM_INFO
	.align		4
.L_11:
        /*0018*/ 	.byte	0x04, 0x17
        /*001a*/ 	.short	(.L_13 - .L_12)
.L_12:
        /*001c*/ 	.word	0x00000000
        /*0020*/ 	.short	0x0006
        /*0022*/ 	.short	0x0030
        /*0024*/ 	.byte	0x00, 0xf4, 0x21, 0x00


	//----- nvinfo : EIATTR_KPARAM_INFO
	.align		4
.L_13:
        /*0028*/ 	.byte	0x04, 0x17
        /*002a*/ 	.short	(.L_15 - .L_14)
.L_14:
        /*002c*/ 	.word	0x00000000
        /*0030*/ 	.short	0x0005
        /*0032*/ 	.short	0x0028
        /*0034*/ 	.byte	0x00, 0xf4, 0x21, 0x00


	//----- nvinfo : EIATTR_KPARAM_INFO
	.align		4
.L_15:
        /*0038*/ 	.byte	0x04, 0x17
        /*003a*/ 	.short	(.L_17 - .L_16)
.L_16:
        /*003c*/ 	.word	0x00000000
        /*0040*/ 	.short	0x0004
        /*0042*/ 	.short	0x0020
        /*0044*/ 	.byte	0x00, 0xf4, 0x21, 0x00


	//----- nvinfo : EIATTR_KPARAM_INFO
	.align		4
.L_17:
        /*0048*/ 	.byte	0x04, 0x17
        /*004a*/ 	.short	(.L_19 - .L_18)
.L_18:
        /*004c*/ 	.word	0x00000000
        /*0050*/ 	.short	0x0003
        /*0052*/ 	.short	0x0018
        /*0054*/ 	.byte	0x00, 0xf4, 0x21, 0x00


	//----- nvinfo : EIATTR_KPARAM_INFO
	.align		4
.L_19:
        /*0058*/ 	.byte	0x04, 0x17
        /*005a*/ 	.short	(.L_21 - .L_20)
.L_20:
        /*005c*/ 	.word	0x00000000
        /*0060*/ 	.short	0x0002
        /*0062*/ 	.short	0x0010
        /*0064*/ 	.byte	0x00, 0xf4, 0x21, 0x00


	//----- nvinfo : EIATTR_KPARAM_INFO
	.align		4
.L_21:
        /*0068*/ 	.byte	0x04, 0x17
        /*006a*/ 	.short	(.L_23 - .L_22)
.L_22:
        /*006c*/ 	.word	0x00000000
        /*0070*/ 	.short	0x0001
        /*0072*/ 	.short	0x0008
        /*0074*/ 	.byte	0x00, 0xf4, 0x21, 0x00


	//----- nvinfo : EIATTR_KPARAM_INFO
	.align		4
.L_23:
        /*0078*/ 	.byte	0x04, 0x17
        /*007a*/ 	.short	(.L_25 - .L_24)
.L_24:
        /*007c*/ 	.word	0x00000000
        /*0080*/ 	.short	0x0000
        /*0082*/ 	.short	0x0000
        /*0084*/ 	.byte	0x00, 0xf4, 0x21, 0x00


	//----- nvinfo : EIATTR_SPARSE_MMA_MASK
	.align		4
.L_25:
        /*0088*/ 	.byte	0x03, 0x50
        /*008a*/ 	.short	0x0000


	//----- nvinfo : EIATTR_MAXREG_COUNT
	.align		4
        /*008c*/ 	.byte	0x03, 0x1b
        /*008e*/ 	.short	0x00ff


	//----- nvinfo : EIATTR_EXIT_INSTR_OFFSETS
	.align		4
        /*0090*/ 	.byte	0x04, 0x1c
        /*0092*/ 	.short	(.L_27 - .L_26)


	//   ....[0]....
.L_26:
        /*0094*/ 	.word	0x00000300


	//   ....[1]....
        /*0098*/ 	.word	0x00000320


	//----- nvinfo : EIATTR_REQNTID
	.align		4
.L_27:
        /*009c*/ 	.byte	0x04, 0x10
        /*009e*/ 	.short	(.L_29 - .L_28)
.L_28:
        /*00a0*/ 	.word	0x00000020
        /*00a4*/ 	.word	0x00000001
        /*00a8*/ 	.word	0x00000001


	//----- nvinfo : EIATTR_CBANK_PARAM_SIZE
	.align		4
.L_29:
        /*00ac*/ 	.byte	0x03, 0x19
        /*00ae*/ 	.short	0x003c


	//----- nvinfo : EIATTR_PARAM_CBANK
	.align		4
        /*00b0*/ 	.byte	0x04, 0x0a
        /*00b2*/ 	.short	(.L_31 - .L_30)
	.align		4
.L_30:
        /*00b4*/ 	.word	index@(.nv.constant0.triton_poi_fused_add_gt_leaky_relu_mul_where_0)
        /*00b8*/ 	.short	0x0210
        /*00ba*/ 	.short	0x003c


	//----- nvinfo : EIATTR_SW_WAR
	.align		4
.L_31:
        /*00bc*/ 	.byte	0x04, 0x36
        /*00be*/ 	.short	(.L_33 - .L_32)
.L_32:
        /*00c0*/ 	.word	0x00000008
.L_33:


//--------------------- .nv.callgraph             --------------------------
	.section	.nv.callgraph,"",@"SHT_CUDA_CALLGRAPH"
	.align	4
	.sectionentsize	8
	.align		4
        /*0000*/ 	.word	0x00000000
	.align		4
        /*0004*/ 	.word	0xffffffff
	.align		4
        /*0008*/ 	.word	0x00000000
	.align		4
        /*000c*/ 	.word	0xfffffffe
	.align		4
        /*0010*/ 	.word	0x00000000
	.align		4
        /*0014*/ 	.word	0xfffffffd
	.align		4
        /*0018*/ 	.word	0x00000000
	.align		4
        /*001c*/ 	.word	0xfffffffc


//--------------------- .text.triton_poi_fused_add_gt_leaky_relu_mul_where_0 --------------------------
	.section	.text.triton_poi_fused_add_gt_leaky_relu_mul_where_0,"ax",@progbits
	.align	128
        .global         triton_poi_fused_add_gt_leaky_relu_mul_where_0
        .type           triton_poi_fused_add_gt_leaky_relu_mul_where_0,@function
        .size           triton_poi_fused_add_gt_leaky_relu_mul_where_0,(.L_x_1 - triton_poi_fused_add_gt_leaky_relu_mul_where_0)
        .other          triton_poi_fused_add_gt_leaky_relu_mul_where_0,@"STO_CUDA_ENTRY STV_DEFAULT"
triton_poi_fused_add_gt_leaky_relu_mul_where_0:
.text.triton_poi_fused_add_gt_leaky_relu_mul_where_0:
[----:B------:R-:W0:Y:S01]  /*0000*/  LDC R1, c[0x0][0x28] ;  /* 0x00000a00ff017b82 */ /* 0x000e220000000800 */
[----:B------:R-:W1:Y:S07]  /*0010*/  S2R R14, SR_TID.X ;  /* 0x00000000000e7919 */ /* 0x000e6e0000002100 */
[----:B------:R-:W2:Y:S01]  /*0020*/  LDC.64 R4, c[0x0][0x218] ;  /* 0x00008600ff047b82 */ /* 0x000ea20000000a00 */
[----:B------:R-:W-:Y:S01]  /*0030*/  ULDC.64 UR4, c[0x0][0x208] ;  /* 0x0000820000047ab9 */ /* 0x000fe20000000a00 */
[----:B------:R-:W3:Y:S06]  /*0040*/  S2R R13, SR_CTAID.X ;  /* 0x00000000000d7919 */ /* 0x000eec0000002500 */
[----:B------:R-:W4:Y:S08]  /*0050*/  LDC.64 R6, c[0x0][0x220] ;  /* 0x00008800ff067b82 */ /* 0x000f300000000a00 */
[----:B------:R-:W5:Y:S08]  /*0060*/  LDC.64 R8, c[0x0][0x228] ;  /* 0x00008a00ff087b82 */ /* 0x000f700000000a00 */
[----:B------:R-:W5:Y:S01]  /*0070*/  LDC.64 R2, c[0x0][0x210] ;  /* 0x00008400ff027b82 */ /* 0x000f620000000a00 */
[----:B------:R-:W-:Y:S01]  /*0080*/  IMAD.MOV.U32 R12, RZ, RZ, RZ ;  /* 0x000000ffff0c7224 */ /* 0x000fe200078e00ff */
[----:B------:R-:W-:Y:S01]  /*0090*/  ULDC.64 UR6, c[0x0][0x230] ;  /* 0x00008c0000067ab9 */ /* 0x000fe20000000a00 */
[----:B------:R-:W-:Y:S01]  /*00a0*/  ULDC.64 UR8, c[0x0][0x238] ;  /* 0x00008e0000087ab9 */ /* 0x000fe20000000a00 */
[----:B-1----:R-:W-:-:S05]  /*00b0*/  LOP3.LUT R0, R14, 0xf, RZ, 0xc0, !PT ;  /* 0x0000000f0e007812 */ /* 0x002fca00078ec0ff */
[----:B---3--:R-:W-:-:S05]  /*00c0*/  IMAD R13, R13, 0x10, R0 ;  /* 0x000000100d0d7824 */ /* 0x008fca00078e0200 */
[----:B------:R-:W-:Y:S02]  /*00d0*/  SHF.R.S32.HI R0, RZ, 0x1f, R13 ;  /* 0x0000001fff007819 */ /* 0x000fe4000001140d */
[----:B------:R-:W-:Y:S02]  /*00e0*/  ISETP.GE.AND P1, PT, R13, 0x10, PT ;  /* 0x000000100d00780c */ /* 0x000fe40003f26270 */
[----:B------:R-:W-:-:S04]  /*00f0*/  LEA.HI R0, R0, R13, RZ, 0x2 ;  /* 0x0000000d00007211 */ /* 0x000fc800078f10ff */
[----:B------:R-:W-:Y:S02]  /*0100*/  LOP3.LUT R10, R0, 0xfffffffc, RZ, 0xc0, !PT ;  /* 0xfffffffc000a7812 */ /* 0x000fe400078ec0ff */
[----:B------:R-:W-:Y:S01]  /*0110*/  SHF.R.S32.HI R11, RZ, 0x2, R0 ;  /* 0x00000002ff0b7819 */ /* 0x000fe20000011400 */
[----:B------:R-:W-:Y:S02]  /*0120*/  IMAD.MOV.U32 R0, RZ, RZ, RZ ;  /* 0x000000ffff007224 */ /* 0x000fe400078e00ff */
[----:B------:R-:W-:Y:S02]  /*0130*/  IMAD.IADD R15, R13, 0x1, -R10 ;  /* 0x000000010d0f7824 */ /* 0x000fe400078e0a0a */
[----:B--2---:R-:W-:-:S04]  /*0140*/  IMAD.WIDE R4, R11, 0x4, R4 ;  /* 0x000000040b047825 */ /* 0x004fc800078e0204 */
[----:B------:R-:W-:Y:S01]  /*0150*/  IMAD.MOV.U32 R11, RZ, RZ, RZ ;  /* 0x000000ffff0b7224 */ /* 0x000fe200078e00ff */
[----:B------:R1:W2:Y:S01]  /*0160*/  @!P1 LDG.E.EL R0, desc[UR4][R4.64] ;  /* 0x0000000404009981 */ /* 0x0002a2000c2e1900 */
[----:B----4-:R-:W-:-:S04]  /*0170*/  IMAD.WIDE R6, R15, 0x4, R6 ;  /* 0x000000040f067825 */ /* 0x010fc800078e0206 */
[C---:B-----5:R-:W-:Y:S01]  /*0180*/  IMAD.WIDE R8, R13.reuse, 0x4, R8 ;  /* 0x000000040d087825 */ /* 0x060fe200078e0208 */
[----:B------:R-:W2:Y:S04]  /*0190*/  @!P1 LDG.E.EL R11, desc[UR4][R6.64] ;  /* 0x00000004060b9981 */ /* 0x000ea8000c2e1900 */
[----:B------:R-:W3:Y:S01]  /*01a0*/  @!P1 LDG.E R12, desc[UR4][R8.64] ;  /* 0x00000004080c9981 */ /* 0x000ee2000c1e1900 */
[----:B0-----:R-:W-:-:S06]  /*01b0*/  IMAD.WIDE R2, R13, 0x4, R2 ;  /* 0x000000040d027825 */ /* 0x001fcc00078e0202 */
[----:B------:R-:W4:Y:S01]  /*01c0*/  @!P1 LDG.E R2, desc[UR4][R2.64] ;  /* 0x0000000402029981 */ /* 0x000f22000c1e1900 */
[----:B------:R-:W-:Y:S02]  /*01d0*/  LOP3.LUT P0, RZ, R14, 0x10, RZ, 0xc0, !PT ;  /* 0x000000100eff7812 */ /* 0x000fe4000780c0ff */
[----:B-1----:R-:W-:Y:S02]  /*01e0*/  IADD3 R4, P3, R13, UR6, RZ ;  /* 0x000000060d047c10 */ /* 0x002fe4000ff7e0ff */
[----:B------:R-:W-:Y:S01]  /*01f0*/  ISETP.LT.AND P0, PT, R13, 0x10, !P0 ;  /* 0x000000100d00780c */ /* 0x000fe20004701270 */
[----:B--2---:R-:W-:Y:S02]  /*0200*/  FADD R15, R11, R0 ;  /* 0x000000000b0f7221 */ /* 0x004fe40000000000 */
[----:B------:R-:W0:Y:S02]  /*0210*/  LDC.64 R10, c[0x0][0x240] ;  /* 0x00009000ff0a7b82 */ /* 0x000e240000000a00 */
[----:B---3--:R-:W-:Y:S01]  /*0220*/  FMUL R12, R15, R12 ;  /* 0x0000000c0f0c7220 */ /* 0x008fe20000400000 */
[----:B------:R-:W-:-:S04]  /*0230*/  SHF.R.S32.HI R0, RZ, 0x1f, R13 ;  /* 0x0000001fff007819 */ /* 0x000fc8000001140d */
[----:B------:R-:W-:Y:S02]  /*0240*/  FSETP.GT.AND P2, PT, R12, RZ, PT ;  /* 0x000000ff0c00720b */ /* 0x000fe40003f44000 */
[----:B----4-:R-:W-:Y:S02]  /*0250*/  FSETP.GT.AND P1, PT, R2, RZ, !P1 ;  /* 0x000000ff0200720b */ /* 0x010fe40004f24000 */
[----:B------:R-:W-:Y:S02]  /*0260*/  IADD3.X R5, R0, UR7, RZ, P3, !PT ;  /* 0x0000000700057c10 */ /* 0x000fe40009ffe4ff */
[----:B------:R-:W-:Y:S02]  /*0270*/  IADD3 R6, P3, R13, UR8, RZ ;  /* 0x000000080d067c10 */ /* 0x000fe4000ff7e0ff */
[----:B------:R-:W-:Y:S02]  /*0280*/  SEL R15, RZ, 0x1, !P1 ;  /* 0x00000001ff0f7807 */ /* 0x000fe40004800000 */
[----:B------:R-:W-:-:S02]  /*0290*/  IADD3.X R7, R0, UR9, RZ, P3, !PT ;  /* 0x0000000900077c10 */ /* 0x000fc40009ffe4ff */
[----:B------:R-:W-:Y:S01]  /*02a0*/  SEL R17, RZ, 0x1, !P2 ;  /* 0x00000001ff117807 */ /* 0x000fe20005000000 */
[----:B------:R-:W-:Y:S01]  /*02b0*/  @!P2 FMUL R12, R12, 0.20000000298023223877 ;  /* 0x3e4ccccd0c0ca820 */ /* 0x000fe20000400000 */
[----:B------:R1:W-:Y:S04]  /*02c0*/  @P0 STG.E.U8 desc[UR4][R4.64], R15 ;  /* 0x0000000f04000986 */ /* 0x0003e8000c101104 */
[----:B------:R1:W-:Y:S01]  /*02d0*/  @P0 STG.E.U8 desc[UR4][R6.64], R17 ;  /* 0x0000001106000986 */ /* 0x0003e2000c101104 */
[----:B0-----:R-:W-:Y:S01]  /*02e0*/  IMAD.WIDE R2, R13, 0x4, R10 ;  /* 0x000000040d027825 */ /* 0x001fe200078e020a */
[----:B------:R-:W-:Y:S01]  /*02f0*/  FSEL R9, R12, -8.99999981581107200000e+15, P1 ;  /* 0xd9ffcb9e0c097808 */ /* 0x000fe20000800000 */
[----:B------:R-:W-:Y:S06]  /*0300*/  @!P0 EXIT ;  /* 0x000000000000894d */ /* 0x000fec0003800000 */
[----:B------:R-:W-:Y:S01]  /*0310*/  STG.E desc[UR4][R2.64], R9 ;  /* 0x0000000902007986 */ /* 0x000fe2000c101904 */
[----:B------:R-:W-:Y:S05]  /*0320*/  EXIT ;  /* 0x000000000000794d */ /* 0x000fea0003800000 */
.L_x_0:
[----:B------:R-:W-:-:S00]  /*0330*/  BRA `(.L_x_0) ;  /* 0xfffffffc00fc7947 */ /* 0x000fc0000383ffff */
[----:B------:R-:W-:-:S00]  /*0340*/  NOP ;  /* 0x0000000000007918 */ /* 0x000fc00000000000 */
        /* <DEDUP_REMOVED lines=11> */
.L_x_1:


//--------------------- .nv.constant0.triton_poi_fused_add_gt_leaky_relu_mul_where_0 --------------------------
	.section	.nv.constant0.triton_poi_fused_add_gt_leaky_relu_mul_where_0,"a",@progbits
	.sectionflags	@""
	.align	4
.nv.constant0.triton_poi_fused_add_gt_leaky_relu_mul_where_0:
	.zero		588
